//
// Generated by NVIDIA NVVM Compiler
//
// Compiler Build ID: CL-36424714
// Cuda compilation tools, release 13.0, V13.0.88
// Based on NVVM 20.0.0
//

.version 9.0
.target sm_100
.address_size 64

	// .globl	_Z12gpukernelW32PdS_S_

.visible .entry _Z12gpukernelW32PdS_S_(
	.param .u64 .ptr .align 1 _Z12gpukernelW32PdS_S__param_0,
	.param .u64 .ptr .align 1 _Z12gpukernelW32PdS_S__param_1,
	.param .u64 .ptr .align 1 _Z12gpukernelW32PdS_S__param_2
)
{
	.reg .pred 	%p<46>;
	.reg .b32 	%r<86>;
	.reg .b64 	%rd<14>;
	.reg .b64 	%fd<61>;

	ld.param.u64 	%rd6, [_Z12gpukernelW32PdS_S__param_0];
	ld.param.u64 	%rd7, [_Z12gpukernelW32PdS_S__param_1];
	ld.param.u64 	%rd8, [_Z12gpukernelW32PdS_S__param_2];
	cvta.to.global.u64 	%rd1, %rd6;
	cvta.to.global.u64 	%rd9, %rd8;
	cvta.to.global.u64 	%rd10, %rd7;
	mov.u32 	%r1, %tid.x;
	mul.wide.u32 	%rd11, %r1, 8;
	add.s64 	%rd2, %rd9, %rd11;
	add.s64 	%rd12, %rd11, %rd10;
	add.s64 	%rd13, %rd12, 512;
	mov.b32 	%r85, 0;
$L__BB0_1:
	setp.ne.s32 	%p1, %r1, 0;
	ld.global.f64 	%fd15, [%rd13+-512];
	ld.global.f64 	%fd16, [%rd2];
	mul.f64 	%fd5, %fd15, %fd16;
	// begin inline asm
	mov.b64 {%r5,%r6}, %fd5;
	// end inline asm
	shfl.sync.down.b32	%r8|%p2, %r6, 16, 31, -1;
	shfl.sync.down.b32	%r7|%p3, %r5, 16, 31, -1;
	// begin inline asm
	mov.b64 %fd6, {%r7,%r8};
	// end inline asm
	add.f64 	%fd7, %fd5, %fd6;
	// begin inline asm
	mov.b64 {%r9,%r10}, %fd7;
	// end inline asm
	shfl.sync.down.b32	%r12|%p4, %r10, 8, 31, -1;
	shfl.sync.down.b32	%r11|%p5, %r9, 8, 31, -1;
	// begin inline asm
	mov.b64 %fd8, {%r11,%r12};
	// end inline asm
	add.f64 	%fd9, %fd7, %fd8;
	// begin inline asm
	mov.b64 {%r13,%r14}, %fd9;
	// end inline asm
	shfl.sync.down.b32	%r16|%p6, %r14, 4, 31, -1;
	shfl.sync.down.b32	%r15|%p7, %r13, 4, 31, -1;
	// begin inline asm
	mov.b64 %fd10, {%r15,%r16};
	// end inline asm
	add.f64 	%fd11, %fd9, %fd10;
	// begin inline asm
	mov.b64 {%r17,%r18}, %fd11;
	// end inline asm
	shfl.sync.down.b32	%r20|%p8, %r18, 2, 31, -1;
	shfl.sync.down.b32	%r19|%p9, %r17, 2, 31, -1;
	// begin inline asm
	mov.b64 %fd12, {%r19,%r20};
	// end inline asm
	add.f64 	%fd13, %fd11, %fd12;
	// begin inline asm
	mov.b64 {%r21,%r22}, %fd13;
	// end inline asm
	shfl.sync.down.b32	%r24|%p10, %r22, 1, 31, -1;
	shfl.sync.down.b32	%r23|%p11, %r21, 1, 31, -1;
	// begin inline asm
	mov.b64 %fd14, {%r23,%r24};
	// end inline asm
	add.f64 	%fd1, %fd13, %fd14;
	@%p1 bra 	$L__BB0_3;
	ld.global.f64 	%fd17, [%rd1];
	add.f64 	%fd18, %fd1, %fd17;
	st.global.f64 	[%rd1], %fd18;
$L__BB0_3:
	setp.ne.s32 	%p12, %r1, 0;
	ld.global.f64 	%fd29, [%rd13+-256];
	ld.global.f64 	%fd30, [%rd2];
	mul.f64 	%fd19, %fd29, %fd30;
	// begin inline asm
	mov.b64 {%r25,%r26}, %fd19;
	// end inline asm
	shfl.sync.down.b32	%r28|%p13, %r26, 16, 31, -1;
	shfl.sync.down.b32	%r27|%p14, %r25, 16, 31, -1;
	// begin inline asm
	mov.b64 %fd20, {%r27,%r28};
	// end inline asm
	add.f64 	%fd21, %fd19, %fd20;
	// begin inline asm
	mov.b64 {%r29,%r30}, %fd21;
	// end inline asm
	shfl.sync.down.b32	%r32|%p15, %r30, 8, 31, -1;
	shfl.sync.down.b32	%r31|%p16, %r29, 8, 31, -1;
	// begin inline asm
	mov.b64 %fd22, {%r31,%r32};
	// end inline asm
	add.f64 	%fd23, %fd21, %fd22;
	// begin inline asm
	mov.b64 {%r33,%r34}, %fd23;
	// end inline asm
	shfl.sync.down.b32	%r36|%p17, %r34, 4, 31, -1;
	shfl.sync.down.b32	%r35|%p18, %r33, 4, 31, -1;
	// begin inline asm
	mov.b64 %fd24, {%r35,%r36};
	// end inline asm
	add.f64 	%fd25, %fd23, %fd24;
	// begin inline asm
	mov.b64 {%r37,%r38}, %fd25;
	// end inline asm
	shfl.sync.down.b32	%r40|%p19, %r38, 2, 31, -1;
	shfl.sync.down.b32	%r39|%p20, %r37, 2, 31, -1;
	// begin inline asm
	mov.b64 %fd26, {%r39,%r40};
	// end inline asm
	add.f64 	%fd27, %fd25, %fd26;
	// begin inline asm
	mov.b64 {%r41,%r42}, %fd27;
	// end inline asm
	shfl.sync.down.b32	%r44|%p21, %r42, 1, 31, -1;
	shfl.sync.down.b32	%r43|%p22, %r41, 1, 31, -1;
	// begin inline asm
	mov.b64 %fd28, {%r43,%r44};
	// end inline asm
	add.f64 	%fd2, %fd27, %fd28;
	@%p12 bra 	$L__BB0_5;
	ld.global.f64 	%fd31, [%rd1];
	add.f64 	%fd32, %fd2, %fd31;
	st.global.f64 	[%rd1], %fd32;
$L__BB0_5:
	setp.ne.s32 	%p23, %r1, 0;
	ld.global.f64 	%fd43, [%rd13];
	ld.global.f64 	%fd44, [%rd2];
	mul.f64 	%fd33, %fd43, %fd44;
	// begin inline asm
	mov.b64 {%r45,%r46}, %fd33;
	// end inline asm
	shfl.sync.down.b32	%r48|%p24, %r46, 16, 31, -1;
	shfl.sync.down.b32	%r47|%p25, %r45, 16, 31, -1;
	// begin inline asm
	mov.b64 %fd34, {%r47,%r48};
	// end inline asm
	add.f64 	%fd35, %fd33, %fd34;
	// begin inline asm
	mov.b64 {%r49,%r50}, %fd35;
	// end inline asm
	shfl.sync.down.b32	%r52|%p26, %r50, 8, 31, -1;
	shfl.sync.down.b32	%r51|%p27, %r49, 8, 31, -1;
	// begin inline asm
	mov.b64 %fd36, {%r51,%r52};
	// end inline asm
	add.f64 	%fd37, %fd35, %fd36;
	// begin inline asm
	mov.b64 {%r53,%r54}, %fd37;
	// end inline asm
	shfl.sync.down.b32	%r56|%p28, %r54, 4, 31, -1;
	shfl.sync.down.b32	%r55|%p29, %r53, 4, 31, -1;
	// begin inline asm
	mov.b64 %fd38, {%r55,%r56};
	// end inline asm
	add.f64 	%fd39, %fd37, %fd38;
	// begin inline asm
	mov.b64 {%r57,%r58}, %fd39;
	// end inline asm
	shfl.sync.down.b32	%r60|%p30, %r58, 2, 31, -1;
	shfl.sync.down.b32	%r59|%p31, %r57, 2, 31, -1;
	// begin inline asm
	mov.b64 %fd40, {%r59,%r60};
	// end inline asm
	add.f64 	%fd41, %fd39, %fd40;
	// begin inline asm
	mov.b64 {%r61,%r62}, %fd41;
	// end inline asm
	shfl.sync.down.b32	%r64|%p32, %r62, 1, 31, -1;
	shfl.sync.down.b32	%r63|%p33, %r61, 1, 31, -1;
	// begin inline asm
	mov.b64 %fd42, {%r63,%r64};
	// end inline asm
	add.f64 	%fd3, %fd41, %fd42;
	@%p23 bra 	$L__BB0_7;
	ld.global.f64 	%fd45, [%rd1];
	add.f64 	%fd46, %fd3, %fd45;
	st.global.f64 	[%rd1], %fd46;
$L__BB0_7:
	setp.ne.s32 	%p34, %r1, 0;
	ld.global.f64 	%fd57, [%rd13+256];
	ld.global.f64 	%fd58, [%rd2];
	mul.f64 	%fd47, %fd57, %fd58;
	// begin inline asm
	mov.b64 {%r65,%r66}, %fd47;
	// end inline asm
	shfl.sync.down.b32	%r68|%p35, %r66, 16, 31, -1;
	shfl.sync.down.b32	%r67|%p36, %r65, 16, 31, -1;
	// begin inline asm
	mov.b64 %fd48, {%r67,%r68};
	// end inline asm
	add.f64 	%fd49, %fd47, %fd48;
	// begin inline asm
	mov.b64 {%r69,%r70}, %fd49;
	// end inline asm
	shfl.sync.down.b32	%r72|%p37, %r70, 8, 31, -1;
	shfl.sync.down.b32	%r71|%p38, %r69, 8, 31, -1;
	// begin inline asm
	mov.b64 %fd50, {%r71,%r72};
	// end inline asm
	add.f64 	%fd51, %fd49, %fd50;
	// begin inline asm
	mov.b64 {%r73,%r74}, %fd51;
	// end inline asm
	shfl.sync.down.b32	%r76|%p39, %r74, 4, 31, -1;
	shfl.sync.down.b32	%r75|%p40, %r73, 4, 31, -1;
	// begin inline asm
	mov.b64 %fd52, {%r75,%r76};
	// end inline asm
	add.f64 	%fd53, %fd51, %fd52;
	// begin inline asm
	mov.b64 {%r77,%r78}, %fd53;
	// end inline asm
	shfl.sync.down.b32	%r80|%p41, %r78, 2, 31, -1;
	shfl.sync.down.b32	%r79|%p42, %r77, 2, 31, -1;
	// begin inline asm
	mov.b64 %fd54, {%r79,%r80};
	// end inline asm
	add.f64 	%fd55, %fd53, %fd54;
	// begin inline asm
	mov.b64 {%r81,%r82}, %fd55;
	// end inline asm
	shfl.sync.down.b32	%r84|%p43, %r82, 1, 31, -1;
	shfl.sync.down.b32	%r83|%p44, %r81, 1, 31, -1;
	// begin inline asm
	mov.b64 %fd56, {%r83,%r84};
	// end inline asm
	add.f64 	%fd4, %fd55, %fd56;
	@%p34 bra 	$L__BB0_9;
	ld.global.f64 	%fd59, [%rd1];
	add.f64 	%fd60, %fd4, %fd59;
	st.global.f64 	[%rd1], %fd60;
$L__BB0_9:
	add.s32 	%r85, %r85, 4;
	add.s64 	%rd13, %rd13, 1024;
	setp.ne.s32 	%p45, %r85, 32;
	@%p45 bra 	$L__BB0_1;
	ret;

}
	// .globl	_Z11gpukernelW1PdS_S_
.visible .entry _Z11gpukernelW1PdS_S_(
	.param .u64 .ptr .align 1 _Z11gpukernelW1PdS_S__param_0,
	.param .u64 .ptr .align 1 _Z11gpukernelW1PdS_S__param_1,
	.param .u64 .ptr .align 1 _Z11gpukernelW1PdS_S__param_2
)
{
	.reg .b32 	%r<3>;
	.reg .b64 	%rd<11>;
	.reg .b64 	%fd<99>;

	ld.param.u64 	%rd1, [_Z11gpukernelW1PdS_S__param_0];
	ld.param.u64 	%rd2, [_Z11gpukernelW1PdS_S__param_1];
	ld.param.u64 	%rd3, [_Z11gpukernelW1PdS_S__param_2];
	mov.u32 	%r1, %tid.x;
	shl.b32 	%r2, %r1, 5;
	cvta.to.global.u64 	%rd4, %rd2;
	cvta.to.global.u64 	%rd5, %rd3;
	mul.wide.u32 	%rd6, %r2, 8;
	add.s64 	%rd7, %rd4, %rd6;
	ld.global.f64 	%fd1, [%rd7];
	ld.global.f64 	%fd2, [%rd5];
	fma.rn.f64 	%fd3, %fd1, %fd2, 0d0000000000000000;
	ld.global.f64 	%fd4, [%rd7+8];
	ld.global.f64 	%fd5, [%rd5+8];
	fma.rn.f64 	%fd6, %fd4, %fd5, %fd3;
	ld.global.f64 	%fd7, [%rd7+16];
	ld.global.f64 	%fd8, [%rd5+16];
	fma.rn.f64 	%fd9, %fd7, %fd8, %fd6;
	ld.global.f64 	%fd10, [%rd7+24];
	ld.global.f64 	%fd11, [%rd5+24];
	fma.rn.f64 	%fd12, %fd10, %fd11, %fd9;
	ld.global.f64 	%fd13, [%rd7+32];
	ld.global.f64 	%fd14, [%rd5+32];
	fma.rn.f64 	%fd15, %fd13, %fd14, %fd12;
	ld.global.f64 	%fd16, [%rd7+40];
	ld.global.f64 	%fd17, [%rd5+40];
	fma.rn.f64 	%fd18, %fd16, %fd17, %fd15;
	ld.global.f64 	%fd19, [%rd7+48];
	ld.global.f64 	%fd20, [%rd5+48];
	fma.rn.f64 	%fd21, %fd19, %fd20, %fd18;
	ld.global.f64 	%fd22, [%rd7+56];
	ld.global.f64 	%fd23, [%rd5+56];
	fma.rn.f64 	%fd24, %fd22, %fd23, %fd21;
	ld.global.f64 	%fd25, [%rd7+64];
	ld.global.f64 	%fd26, [%rd5+64];
	fma.rn.f64 	%fd27, %fd25, %fd26, %fd24;
	ld.global.f64 	%fd28, [%rd7+72];
	ld.global.f64 	%fd29, [%rd5+72];
	fma.rn.f64 	%fd30, %fd28, %fd29, %fd27;
	ld.global.f64 	%fd31, [%rd7+80];
	ld.global.f64 	%fd32, [%rd5+80];
	fma.rn.f64 	%fd33, %fd31, %fd32, %fd30;
	ld.global.f64 	%fd34, [%rd7+88];
	ld.global.f64 	%fd35, [%rd5+88];
	fma.rn.f64 	%fd36, %fd34, %fd35, %fd33;
	ld.global.f64 	%fd37, [%rd7+96];
	ld.global.f64 	%fd38, [%rd5+96];
	fma.rn.f64 	%fd39, %fd37, %fd38, %fd36;
	ld.global.f64 	%fd40, [%rd7+104];
	ld.global.f64 	%fd41, [%rd5+104];
	fma.rn.f64 	%fd42, %fd40, %fd41, %fd39;
	ld.global.f64 	%fd43, [%rd7+112];
	ld.global.f64 	%fd44, [%rd5+112];
	fma.rn.f64 	%fd45, %fd43, %fd44, %fd42;
	ld.global.f64 	%fd46, [%rd7+120];
	ld.global.f64 	%fd47, [%rd5+120];
	fma.rn.f64 	%fd48, %fd46, %fd47, %fd45;
	ld.global.f64 	%fd49, [%rd7+128];
	ld.global.f64 	%fd50, [%rd5+128];
	fma.rn.f64 	%fd51, %fd49, %fd50, %fd48;
	ld.global.f64 	%fd52, [%rd7+136];
	ld.global.f64 	%fd53, [%rd5+136];
	fma.rn.f64 	%fd54, %fd52, %fd53, %fd51;
	ld.global.f64 	%fd55, [%rd7+144];
	ld.global.f64 	%fd56, [%rd5+144];
	fma.rn.f64 	%fd57, %fd55, %fd56, %fd54;
	ld.global.f64 	%fd58, [%rd7+152];
	ld.global.f64 	%fd59, [%rd5+152];
	fma.rn.f64 	%fd60, %fd58, %fd59, %fd57;
	ld.global.f64 	%fd61, [%rd7+160];
	ld.global.f64 	%fd62, [%rd5+160];
	fma.rn.f64 	%fd63, %fd61, %fd62, %fd60;
	ld.global.f64 	%fd64, [%rd7+168];
	ld.global.f64 	%fd65, [%rd5+168];
	fma.rn.f64 	%fd66, %fd64, %fd65, %fd63;
	ld.global.f64 	%fd67, [%rd7+176];
	ld.global.f64 	%fd68, [%rd5+176];
	fma.rn.f64 	%fd69, %fd67, %fd68, %fd66;
	ld.global.f64 	%fd70, [%rd7+184];
	ld.global.f64 	%fd71, [%rd5+184];
	fma.rn.f64 	%fd72, %fd70, %fd71, %fd69;
	ld.global.f64 	%fd73, [%rd7+192];
	ld.global.f64 	%fd74, [%rd5+192];
	fma.rn.f64 	%fd75, %fd73, %fd74, %fd72;
	ld.global.f64 	%fd76, [%rd7+200];
	ld.global.f64 	%fd77, [%rd5+200];
	fma.rn.f64 	%fd78, %fd76, %fd77, %fd75;
	ld.global.f64 	%fd79, [%rd7+208];
	ld.global.f64 	%fd80, [%rd5+208];
	fma.rn.f64 	%fd81, %fd79, %fd80, %fd78;
	ld.global.f64 	%fd82, [%rd7+216];
	ld.global.f64 	%fd83, [%rd5+216];
	fma.rn.f64 	%fd84, %fd82, %fd83, %fd81;
	ld.global.f64 	%fd85, [%rd7+224];
	ld.global.f64 	%fd86, [%rd5+224];
	fma.rn.f64 	%fd87, %fd85, %fd86, %fd84;
	ld.global.f64 	%fd88, [%rd7+232];
	ld.global.f64 	%fd89, [%rd5+232];
	fma.rn.f64 	%fd90, %fd88, %fd89, %fd87;
	ld.global.f64 	%fd91, [%rd7+240];
	ld.global.f64 	%fd92, [%rd5+240];
	fma.rn.f64 	%fd93, %fd91, %fd92, %fd90;
	ld.global.f64 	%fd94, [%rd7+248];
	ld.global.f64 	%fd95, [%rd5+248];
	fma.rn.f64 	%fd96, %fd94, %fd95, %fd93;
	cvta.to.global.u64 	%rd8, %rd1;
	mul.wide.u32 	%rd9, %r1, 8;
	add.s64 	%rd10, %rd8, %rd9;
	ld.global.f64 	%fd97, [%rd10];
	add.f64 	%fd98, %fd96, %fd97;
	st.global.f64 	[%rd10], %fd98;
	ret;

}


// ===== COMPILED SASS (sm_100) =====

	.target	sm_100

	.elftype	@"ET_EXEC"


//--------------------- .note.nv.tkinfo           --------------------------
	.section	.note.nv.tkinfo,"",@"SHT_NOTE"
	.sectionflags	@"SHF_NOTE_NV_TKINFO"
	.tkinfo
        /*0018*/ 	.word	0x00000002
        /*0030*/ 	.string	""
        /*0030*/ 	.string	"ptxas"
        /*0030*/ 	.string	"Cuda compilation tools, release 13.0, V13.0.88"
        /*0030*/ 	.string	"Build cuda_13.0.r13.0/compiler.36424714_0"
        /*0030*/ 	.string	"-arch sm_100 -m 64 "



//--------------------- .note.nv.cuinfo           --------------------------
	.section	.note.nv.cuinfo,"",@"SHT_NOTE"
	.sectionflags	@"SHF_NOTE_NV_CUINFO"
        /*0018*/ 	.short	0x0002
        /*001a*/ 	.short	0x0064
        /*001c*/ 	.short	0x0082
	.zero		2


//--------------------- .nv.info                  --------------------------
	.section	.nv.info,"",@"SHT_CUDA_INFO"
	.align	4


	//----- nvinfo : EIATTR_REGCOUNT
	.align		4
        /*0000*/ 	.byte	0x04, 0x2f
        /*0002*/ 	.short	(.L_1 - .L_0)
	.align		4
.L_0:
        /*0004*/ 	.word	index@(_Z12gpukernelW32PdS_S_)
        /*0008*/ 	.word	0x00000018


	//----- nvinfo : EIATTR_FRAME_SIZE
	.align		4
.L_1:
        /*000c*/ 	.byte	0x04, 0x11
        /*000e*/ 	.short	(.L_3 - .L_2)
	.align		4
.L_2:
        /*0010*/ 	.word	index@(_Z12gpukernelW32PdS_S_)
        /*0014*/ 	.word	0x00000000


	//----- nvinfo : EIATTR_REGCOUNT
	.align		4
.L_3:
        /*0018*/ 	.byte	0x04, 0x2f
        /*001a*/ 	.short	(.L_5 - .L_4)
	.align		4
.L_4:
        /*001c*/ 	.word	index@(_Z11gpukernelW1PdS_S_)
        /*0020*/ 	.word	0x00000020


	//----- nvinfo : EIATTR_FRAME_SIZE
	.align		4
.L_5:
        /*0024*/ 	.byte	0x04, 0x11
        /*0026*/ 	.short	(.L_7 - .L_6)
	.align		4
.L_6:
        /*0028*/ 	.word	index@(_Z11gpukernelW1PdS_S_)
        /*002c*/ 	.word	0x00000000


	//----- nvinfo : EIATTR_MIN_STACK_SIZE
	.align		4
.L_7:
        /*0030*/ 	.byte	0x04, 0x12
        /*0032*/ 	.short	(.L_9 - .L_8)
	.align		4
.L_8:
        /*0034*/ 	.word	index@(_Z11gpukernelW1PdS_S_)
        /*0038*/ 	.word	0x00000000


	//----- nvinfo : EIATTR_MIN_STACK_SIZE
	.align		4
.L_9:
        /*003c*/ 	.byte	0x04, 0x12
        /*003e*/ 	.short	(.L_11 - .L_10)
	.align		4
.L_10:
        /*0040*/ 	.word	index@(_Z12gpukernelW32PdS_S_)
        /*0044*/ 	.word	0x00000000
.L_11:


//--------------------- .nv.compat                --------------------------
	.section	.nv.compat,"",@"SHT_CUDA_COMPAT_INFO"
	.align	4
        /*0000*/ 	.byte	0x02, 0x09, 0x00, 0x00, 0x02, 0x02, 0x01, 0x00, 0x02, 0x05, 0x05, 0x00, 0x03, 0x07, 0x01, 0x01
        /*0010*/ 	.byte	0x02, 0x03, 0x00, 0x00, 0x02, 0x06, 0x01, 0x00, 0x04, 0x0b, 0x08, 0x00, 0x01, 0x00, 0x00, 0x00
        /*0020*/ 	.byte	0x00, 0x00, 0x00, 0x00


//--------------------- .nv.info._Z11gpukernelW1PdS_S_ --------------------------
	.section	.nv.info._Z11gpukernelW1PdS_S_,"",@"SHT_CUDA_INFO"
	.sectionflags	@""
	.align	4


	//----- nvinfo : EIATTR_CUDA_API_VERSION
	.align		4
        /*0000*/ 	.byte	0x04, 0x37
        /*0002*/ 	.short	(.L_13 - .L_12)
.L_12:
        /*0004*/ 	.word	0x00000082


	//----- nvinfo : EIATTR_KPARAM_INFO
	.align		4
.L_13:
        /*0008*/ 	.byte	0x04, 0x17
        /*000a*/ 	.short	(.L_15 - .L_14)
.L_14:
        /*000c*/ 	.word	0x00000000
        /*0010*/ 	.short	0x0002
        /*0012*/ 	.short	0x0010
        /*0014*/ 	.byte	0x00, 0xf5, 0x21, 0x00


	//----- nvinfo : EIATTR_KPARAM_INFO
	.align		4
.L_15:
        /*0018*/ 	.byte	0x04, 0x17
        /*001a*/ 	.short	(.L_17 - .L_16)
.L_16:
        /*001c*/ 	.word	0x00000000
        /*0020*/ 	.short	0x0001
        /*0022*/ 	.short	0x0008
        /*0024*/ 	.byte	0x00, 0xf5, 0x21, 0x00


	//----- nvinfo : EIATTR_KPARAM_INFO
	.align		4
.L_17:
        /*0028*/ 	.byte	0x04, 0x17
        /*002a*/ 	.short	(.L_19 - .L_18)
.L_18:
        /*002c*/ 	.word	0x00000000
        /*0030*/ 	.short	0x0000
        /*0032*/ 	.short	0x0000
        /*0034*/ 	.byte	0x00, 0xf5, 0x21, 0x00


	//----- nvinfo : EIATTR_SPARSE_MMA_MASK
	.align		4
.L_19:
        /*0038*/ 	.byte	0x03, 0x50
        /*003a*/ 	.short	0x0000


	//----- nvinfo : EIATTR_MAXREG_COUNT
	.align		4
        /*003c*/ 	.byte	0x03, 0x1b
        /*003e*/ 	.short	0x00ff


	//----- nvinfo : EIATTR_MERCURY_ISA_VERSION
	.align		4
        /*0040*/ 	.byte	0x03, 0x5f
        /*0042*/ 	.short	0x0101


	//----- nvinfo : EIATTR_VRC_CTA_INIT_COUNT
	.align		4
        /*0044*/ 	.byte	0x02, 0x4a
	.zero		1
	.zero		1


	//----- nvinfo : EIATTR_EXIT_INSTR_OFFSETS
	.align		4
        /*0048*/ 	.byte	0x04, 0x1c
        /*004a*/ 	.short	(.L_21 - .L_20)


	//   ....[0]....
.L_20:
        /*004c*/ 	.word	0x000006c0


	//----- nvinfo : EIATTR_CBANK_PARAM_SIZE
	.align		4
.L_21:
        /*0050*/ 	.byte	0x03, 0x19
        /*0052*/ 	.short	0x0018


	//----- nvinfo : EIATTR_PARAM_CBANK
	.align		4
        /*0054*/ 	.byte	0x04, 0x0a
        /*0056*/ 	.short	(.L_23 - .L_22)
	.align		4
.L_22:
        /*0058*/ 	.word	index@(.nv.constant0._Z11gpukernelW1PdS_S_)
        /*005c*/ 	.short	0x0380
        /*005e*/ 	.short	0x0018


	//----- nvinfo : EIATTR_SW_WAR
	.align		4
.L_23:
        /*0060*/ 	.byte	0x04, 0x36
        /*0062*/ 	.short	(.L_25 - .L_24)
.L_24:
        /*0064*/ 	.word	0x00000008
.L_25:


//--------------------- .nv.info._Z12gpukernelW32PdS_S_ --------------------------
	.section	.nv.info._Z12gpukernelW32PdS_S_,"",@"SHT_CUDA_INFO"
	.sectionflags	@""
	.align	4


	//----- nvinfo : EIATTR_CUDA_API_VERSION
	.align		4
        /*0000*/ 	.byte	0x04, 0x37
        /*0002*/ 	.short	(.L_27 - .L_26)
.L_26:
        /*0004*/ 	.word	0x00000082


	//----- nvinfo : EIATTR_KPARAM_INFO
	.align		4
.L_27:
        /*0008*/ 	.byte	0x04, 0x17
        /*000a*/ 	.short	(.L_29 - .L_28)
.L_28:
        /*000c*/ 	.word	0x00000000
        /*0010*/ 	.short	0x0002
        /*0012*/ 	.short	0x0010
        /*0014*/ 	.byte	0x00, 0xf5, 0x21, 0x00


	//----- nvinfo : EIATTR_KPARAM_INFO
	.align		4
.L_29:
        /*0018*/ 	.byte	0x04, 0x17
        /*001a*/ 	.short	(.L_31 - .L_30)
.L_30:
        /*001c*/ 	.word	0x00000000
        /*0020*/ 	.short	0x0001
        /*0022*/ 	.short	0x0008
        /*0024*/ 	.byte	0x00, 0xf5, 0x21, 0x00


	//----- nvinfo : EIATTR_KPARAM_INFO
	.align		4
.L_31:
        /*0028*/ 	.byte	0x04, 0x17
        /*002a*/ 	.short	(.L_33 - .L_32)
.L_32:
        /*002c*/ 	.word	0x00000000
        /*0030*/ 	.short	0x0000
        /*0032*/ 	.short	0x0000
        /*0034*/ 	.byte	0x00, 0xf5, 0x21, 0x00


	//----- nvinfo : EIATTR_SPARSE_MMA_MASK
	.align		4
.L_33:
        /*0038*/ 	.byte	0x03, 0x50
        /*003a*/ 	.short	0x0000


	//----- nvinfo : EIATTR_MAXREG_COUNT
	.align		4
        /*003c*/ 	.byte	0x03, 0x1b
        /*003e*/ 	.short	0x00ff


	//----- nvinfo : EIATTR_MERCURY_ISA_VERSION
	.align		4
        /*0040*/ 	.byte	0x03, 0x5f
        /*0042*/ 	.short	0x0101


	//----- nvinfo : EIATTR_COOP_GROUP_MASK_REGIDS
	.align		4
        /*0044*/ 	.byte	0x04, 0x29
        /*0046*/ 	.short	(.L_35 - .L_34)


	//   ....[0]....
.L_34:
        /*0048*/ 	.word	0xffffffff


	//   ....[1]....
        /*004c*/ 	.word	0xffffffff


	//   ....[2]....
        /*0050*/ 	.word	0xffffffff


	//   ....[3]....
        /*0054*/ 	.word	0xffffffff


	//   ....[4]....
        /*0058*/ 	.word	0xffffffff


	//   ....[5]....
        /*005c*/ 	.word	0xffffffff


	//   ....[6]....
        /*0060*/ 	.word	0xffffffff


	//   ....[7]....
        /*0064*/ 	.word	0xffffffff


	//   ....[8]....
        /*0068*/ 	.word	0xffffffff


	//   ....[9]....
        /*006c*/ 	.word	0xffffffff


	//   ....[10]....
        /*0070*/ 	.word	0xffffffff


	//   ....[11]....
        /*0074*/ 	.word	0xffffffff


	//   ....[12]....
        /*0078*/ 	.word	0xffffffff


	//   ....[13]....
        /*007c*/ 	.word	0xffffffff


	//   ....[14]....
        /*0080*/ 	.word	0xffffffff


	//   ....[15]....
        /*0084*/ 	.word	0xffffffff


	//   ....[16]....
        /*0088*/ 	.word	0xffffffff


	//   ....[17]....
        /*008c*/ 	.word	0xffffffff


	//   ....[18]....
        /*0090*/ 	.word	0xffffffff


	//   ....[19]....
        /*0094*/ 	.word	0xffffffff


	//   ....[20]....
        /*0098*/ 	.word	0xffffffff


	//   ....[21]....
        /*009c*/ 	.word	0xffffffff


	//   ....[22]....
        /*00a0*/ 	.word	0xffffffff


	//   ....[23]....
        /*00a4*/ 	.word	0xffffffff


	//   ....[24]....
        /*00a8*/ 	.word	0xffffffff


	//   ....[25]....
        /*00ac*/ 	.word	0xffffffff


	//   ....[26]....
        /*00b0*/ 	.word	0xffffffff


	//   ....[27]....
        /*00b4*/ 	.word	0xffffffff


	//   ....[28]....
        /*00b8*/ 	.word	0xffffffff


	//   ....[29]....
        /*00bc*/ 	.word	0xffffffff


	//   ....[30]....
        /*00c0*/ 	.word	0xffffffff


	//   ....[31]....
        /*00c4*/ 	.word	0xffffffff


	//   ....[32]....
        /*00c8*/ 	.word	0xffffffff


	//   ....[33]....
        /*00cc*/ 	.word	0xffffffff


	//   ....[34]....
        /*00d0*/ 	.word	0xffffffff


	//   ....[35]....
        /*00d4*/ 	.word	0xffffffff


	//   ....[36]....
        /*00d8*/ 	.word	0xffffffff


	//   ....[37]....
        /*00dc*/ 	.word	0xffffffff


	//   ....[38]....
        /*00e0*/ 	.word	0xffffffff


	//   ....[39]....
        /*00e4*/ 	.word	0xffffffff


	//----- nvinfo : EIATTR_COOP_GROUP_INSTR_OFFSETS
	.align		4
.L_35:
        /*00e8*/ 	.byte	0x04, 0x28
        /*00ea*/ 	.short	(.L_37 - .L_36)


	//   ....[0]....
.L_36:
        /*00ec*/ 	.word	0x00000110


	//   ....[1]....
        /*00f0*/ 	.word	0x00000120


	//   ....[2]....
        /*00f4*/ 	.word	0x00000140


	//   ....[3]....
        /*00f8*/ 	.word	0x00000150


	//   ....[4]....
        /*00fc*/ 	.word	0x00000170


	//   ....[5]....
        /*0100*/ 	.word	0x00000180


	//   ....[6]....
        /*0104*/ 	.word	0x000001a0


	//   ....[7]....
        /*0108*/ 	.word	0x000001b0


	//   ....[8]....
        /*010c*/ 	.word	0x000001d0


	//   ....[9]....
        /*0110*/ 	.word	0x000001e0


	//   ....[10]....
        /*0114*/ 	.word	0x00000280


	//   ....[11]....
        /*0118*/ 	.word	0x00000290


	//   ....[12]....
        /*011c*/ 	.word	0x000002b0


	//   ....[13]....
        /*0120*/ 	.word	0x000002c0


	//   ....[14]....
        /*0124*/ 	.word	0x000002e0


	//   ....[15]....
        /*0128*/ 	.word	0x000002f0


	//   ....[16]....
        /*012c*/ 	.word	0x00000310


	//   ....[17]....
        /*0130*/ 	.word	0x00000320


	//   ....[18]....
        /*0134*/ 	.word	0x00000340


	//   ....[19]....
        /*0138*/ 	.word	0x00000350


	//   ....[20]....
        /*013c*/ 	.word	0x000003e0


	//   ....[21]....
        /*0140*/ 	.word	0x000003f0


	//   ....[22]....
        /*0144*/ 	.word	0x00000410


	//   ....[23]....
        /*0148*/ 	.word	0x00000420


	//   ....[24]....
        /*014c*/ 	.word	0x00000440


	//   ....[25]....
        /*0150*/ 	.word	0x00000450


	//   ....[26]....
        /*0154*/ 	.word	0x00000470


	//   ....[27]....
        /*0158*/ 	.word	0x00000480


	//   ....[28]....
        /*015c*/ 	.word	0x000004a0


	//   ....[29]....
        /*0160*/ 	.word	0x000004b0


	//   ....[30]....
        /*0164*/ 	.word	0x00000580


	//   ....[31]....
        /*0168*/ 	.word	0x00000590


	//   ....[32]....
        /*016c*/ 	.word	0x000005b0


	//   ....[33]....
        /*0170*/ 	.word	0x000005c0


	//   ....[34]....
        /*0174*/ 	.word	0x000005e0


	//   ....[35]....
        /*0178*/ 	.word	0x000005f0


	//   ....[36]....
        /*017c*/ 	.word	0x00000610


	//   ....[37]....
        /*0180*/ 	.word	0x00000620


	//   ....[38]....
        /*0184*/ 	.word	0x00000640


	//   ....[39]....
        /*0188*/ 	.word	0x00000650


	//----- nvinfo : EIATTR_VRC_CTA_INIT_COUNT
	.align		4
.L_37:
        /*018c*/ 	.byte	0x02, 0x4a
	.zero		1
	.zero		1


	//----- nvinfo : EIATTR_EXIT_INSTR_OFFSETS
	.align		4
        /*0190*/ 	.byte	0x04, 0x1c
        /*0192*/ 	.short	(.L_39 - .L_38)


	//   ....[0]....
.L_38:
        /*0194*/ 	.word	0x000006a0


	//----- nvinfo : EIATTR_CBANK_PARAM_SIZE
	.align		4
.L_39:
        /*0198*/ 	.byte	0x03, 0x19
        /*019a*/ 	.short	0x0018


	//----- nvinfo : EIATTR_PARAM_CBANK
	.align		4
        /*019c*/ 	.byte	0x04, 0x0a
        /*019e*/ 	.short	(.L_41 - .L_40)
	.align		4
.L_40:
        /*01a0*/ 	.word	index@(.nv.constant0._Z12gpukernelW32PdS_S_)
        /*01a4*/ 	.short	0x0380
        /*01a6*/ 	.short	0x0018


	//----- nvinfo : EIATTR_SW_WAR
	.align		4
.L_41:
        /*01a8*/ 	.byte	0x04, 0x36
        /*01aa*/ 	.short	(.L_43 - .L_42)
.L_42:
        /*01ac*/ 	.word	0x00000008
.L_43:


//--------------------- .nv.callgraph             --------------------------
	.section	.nv.callgraph,"",@"SHT_CUDA_CALLGRAPH"
	.align	4
	.sectionentsize	8
	.align		4
        /*0000*/ 	.word	0x00000000
	.align		4
        /*0004*/ 	.word	0xffffffff
	.align		4
        /*0008*/ 	.word	0x00000000
	.align		4
        /*000c*/ 	.word	0xfffffffe
	.align		4
        /*0010*/ 	.word	0x00000000
	.align		4
        /*0014*/ 	.word	0xfffffffd
	.align		4
        /*0018*/ 	.word	0x00000000
	.align		4
        /*001c*/ 	.word	0xfffffffc


//--------------------- .text._Z11gpukernelW1PdS_S_ --------------------------
	.section	.text._Z11gpukernelW1PdS_S_,"ax",@progbits
	.align	128
        .global         _Z11gpukernelW1PdS_S_
        .type           _Z11gpukernelW1PdS_S_,@function
        .size           _Z11gpukernelW1PdS_S_,(.L_x_3 - _Z11gpukernelW1PdS_S_)
        .other          _Z11gpukernelW1PdS_S_,@"STO_CUDA_ENTRY STV_DEFAULT"
_Z11gpukernelW1PdS_S_:
.text._Z11gpukernelW1PdS_S_:
[----:B------:R-:W-:Y:S01]  /*0000*/  LDC R1, c[0x0][0x37c] ;  /* 0x0000df00ff017b82 */ /* 0x000fe20000000800 */
[----:B------:R-:W0:Y:S07]  /*0010*/  S2R R0, SR_TID.X ;  /* 0x0000000000007919 */ /* 0x000e2e0000002100 */
[----:B------:R-:W1:Y:S01]  /*0020*/  LDC.64 R4, c[0x0][0x388] ;  /* 0x0000e200ff047b82 */ /* 0x000e620000000a00 */
[----:B------:R-:W2:Y:S07]  /*0030*/  LDCU.64 UR4, c[0x0][0x358] ;  /* 0x00006b00ff0477ac */ /* 0x000eae0008000a00 */
[----:B------:R-:W2:Y:S01]  /*0040*/  LDC.64 R6, c[0x0][0x390] ;  /* 0x0000e400ff067b82 */ /* 0x000ea20000000a00 */
[----:B0-----:R-:W-:Y:S01]  /*0050*/  SHF.L.U32 R3, R0, 0x5, RZ ;  /* 0x0000000500037819 */ /* 0x001fe200000006ff */
[----:B--2---:R-:W2:Y:S04]  /*0060*/  LDG.E.64 R16, desc[UR4][R6.64] ;  /* 0x0000000406107981 */ /* 0x004ea8000c1e1b00 */
[----:B-1----:R-:W-:Y:S01]  /*0070*/  IMAD.WIDE.U32 R4, R3, 0x8, R4 ;  /* 0x0000000803047825 */ /* 0x002fe200078e0004 */
[----:B------:R-:W3:Y:S04]  /*0080*/  LDG.E.64 R24, desc[UR4][R6.64+0x8] ;  /* 0x0000080406187981 */ /* 0x000ee8000c1e1b00 */
[----:B------:R-:W2:Y:S04]  /*0090*/  LDG.E.64 R14, desc[UR4][R4.64] ;  /* 0x00000004040e7981 */ /* 0x000ea8000c1e1b00 */
[----:B------:R-:W3:Y:S04]  /*00a0*/  LDG.E.64 R22, desc[UR4][R4.64+0x8] ;  /* 0x0000080404167981 */ /* 0x000ee8000c1e1b00 */
[----:B------:R-:W4:Y:S04]  /*00b0*/  LDG.E.64 R10, desc[UR4][R6.64+0x10] ;  /* 0x00001004060a7981 */ /* 0x000f28000c1e1b00 */
[----:B------:R-:W4:Y:S04]  /*00c0*/  LDG.E.64 R12, desc[UR4][R4.64+0x10] ;  /* 0x00001004040c7981 */ /* 0x000f28000c1e1b00 */
[----:B------:R-:W5:Y:S04]  /*00d0*/  LDG.E.64 R2, desc[UR4][R6.64+0x18] ;  /* 0x0000180406027981 */ /* 0x000f68000c1e1b00 */
[----:B------:R-:W5:Y:S04]  /*00e0*/  LDG.E.64 R8, desc[UR4][R4.64+0x18] ;  /* 0x0000180404087981 */ /* 0x000f68000c1e1b00 */
[----:B------:R-:W5:Y:S04]  /*00f0*/  LDG.E.64 R18, desc[UR4][R6.64+0x20] ;  /* 0x0000200406127981 */ /* 0x000f68000c1e1b00 */
[----:B------:R-:W5:Y:S04]  /*0100*/  LDG.E.64 R20, desc[UR4][R4.64+0x20] ;  /* 0x0000200404147981 */ /* 0x000f68000c1e1b00 */
[----:B------:R-:W5:Y:S04]  /*0110*/  LDG.E.64 R26, desc[UR4][R6.64+0xf8] ;  /* 0x0000f804061a7981 */ /* 0x000f68000c1e1b00 */
[----:B------:R-:W5:Y:S01]  /*0120*/  LDG.E.64 R28, desc[UR4][R4.64+0xf8] ;  /* 0x0000f804041c7981 */ /* 0x000f62000c1e1b00 */
[----:B--2---:R-:W-:-:S03]  /*0130*/  DFMA R14, R14, R16, RZ ;  /* 0x000000100e0e722b */ /* 0x004fc600000000ff */
[----:B------:R-:W2:Y:S05]  /*0140*/  LDG.E.64 R16, desc[UR4][R4.64+0x28] ;  /* 0x0000280404107981 */ /* 0x000eaa000c1e1b00 */
[----:B---3--:R-:W-:Y:S02]  /*0150*/  DFMA R22, R22, R24, R14 ;  /* 0x000000181616722b */ /* 0x008fe4000000000e */
[----:B------:R-:W2:Y:S06]  /*0160*/  LDG.E.64 R14, desc[UR4][R6.64+0x28] ;  /* 0x00002804060e7981 */ /* 0x000eac000c1e1b00 */
[----:B----4-:R-:W-:Y:S01]  /*0170*/  DFMA R22, R12, R10, R22 ;  /* 0x0000000a0c16722b */ /* 0x010fe20000000016 */
[----:B------:R-:W3:Y:S04]  /*0180*/  LDG.E.64 R10, desc[UR4][R6.64+0x30] ;  /* 0x00003004060a7981 */ /* 0x000ee8000c1e1b00 */
[----:B------:R-:W3:Y:S03]  /*0190*/  LDG.E.64 R12, desc[UR4][R4.64+0x30] ;  /* 0x00003004040c7981 */ /* 0x000ee6000c1e1b00 */
[----:B-----5:R-:W-:Y:S01]  /*01a0*/  DFMA R22, R8, R2, R22 ;  /* 0x000000020816722b */ /* 0x020fe20000000016 */
[----:B------:R-:W4:Y:S04]  /*01b0*/  LDG.E.64 R2, desc[UR4][R6.64+0x38] ;  /* 0x0000380406027981 */ /* 0x000f28000c1e1b00 */
[----:B------:R-:W4:Y:S03]  /*01c0*/  LDG.E.64 R8, desc[UR4][R4.64+0x38] ;  /* 0x0000380404087981 */ /* 0x000f26000c1e1b00 */
[----:B------:R-:W-:Y:S01]  /*01d0*/  DFMA R22, R20, R18, R22 ;  /* 0x000000121416722b */ /* 0x000fe20000000016 */
[----:B------:R-:W5:Y:S04]  /*01e0*/  LDG.E.64 R18, desc[UR4][R6.64+0x40] ;  /* 0x0000400406127981 */ /* 0x000f68000c1e1b00 */
[----:B------:R-:W5:Y:S03]  /*01f0*/  LDG.E.64 R20, desc[UR4][R4.64+0x40] ;  /* 0x0000400404147981 */ /* 0x000f66000c1e1b00 */
[----:B--2---:R-:W-:Y:S01]  /*0200*/  DFMA R22, R16, R14, R22 ;  /* 0x0000000e1016722b */ /* 0x004fe20000000016 */
[----:B------:R-:W2:Y:S04]  /*0210*/  LDG.E.64 R14, desc[UR4][R6.64+0x48] ;  /* 0x00004804060e7981 */ /* 0x000ea8000c1e1b00 */
[----:B------:R-:W2:Y:S03]  /*0220*/  LDG.E.64 R16, desc[UR4][R4.64+0x48] ;  /* 0x0000480404107981 */ /* 0x000ea6000c1e1b00 */
[----:B---3--:R-:W-:Y:S01]  /*0230*/  DFMA R22, R12, R10, R22 ;  /* 0x0000000a0c16722b */ /* 0x008fe20000000016 */
[----:B------:R-:W3:Y:S04]  /*0240*/  LDG.E.64 R10, desc[UR4][R6.64+0x50] ;  /* 0x00005004060a7981 */ /* 0x000ee8000c1e1b00 */
[----:B------:R-:W3:Y:S03]  /*0250*/  LDG.E.64 R12, desc[UR4][R4.64+0x50] ;  /* 0x00005004040c7981 */ /* 0x000ee6000c1e1b00 */
[----:B----4-:R-:W-:Y:S01]  /*0260*/  DFMA R22, R8, R2, R22 ;  /* 0x000000020816722b */ /* 0x010fe20000000016 */
[----:B------:R-:W4:Y:S04]  /*0270*/  LDG.E.64 R2, desc[UR4][R6.64+0x58] ;  /* 0x0000580406027981 */ /* 0x000f28000c1e1b00 */
[----:B------:R-:W4:Y:S03]  /*0280*/  LDG.E.64 R8, desc[UR4][R4.64+0x58] ;  /* 0x0000580404087981 */ /* 0x000f26000c1e1b00 */
[----:B-----5:R-:W-:Y:S01]  /*0290*/  DFMA R22, R20, R18, R22 ;  /* 0x000000121416722b */ /* 0x020fe20000000016 */
        /* <DEDUP_REMOVED lines=47> */
[----:B-----5:R-:W-:-:S02]  /*0590*/  DFMA R24, R20, R18, R22 ;  /* 0x000000121418722b */ /* 0x020fc40000000016 */
[----:B------:R-:W5:Y:S01]  /*05a0*/  LDG.E.64 R22, desc[UR4][R6.64+0xe0] ;  /* 0x0000e00406167981 */ /* 0x000f62000c1e1b00 */
[----:B------:R-:W0:Y:S03]  /*05b0*/  LDC.64 R18, c[0x0][0x380] ;  /* 0x0000e000ff127b82 */ /* 0x000e260000000a00 */
[----:B------:R-:W5:Y:S01]  /*05c0*/  LDG.E.64 R20, desc[UR4][R4.64+0xe0] ;  /* 0x0000e00404147981 */ /* 0x000f62000c1e1b00 */
[----:B0-----:R-:W-:Y:S01]  /*05d0*/  IMAD.WIDE.U32 R18, R0, 0x8, R18 ;  /* 0x0000000800127825 */ /* 0x001fe200078e0012 */
[----:B--2---:R-:W-:Y:S02]  /*05e0*/  DFMA R24, R14, R16, R24 ;  /* 0x000000100e18722b */ /* 0x004fe40000000018 */
[----:B------:R-:W2:Y:S04]  /*05f0*/  LDG.E.64 R16, desc[UR4][R6.64+0xe8] ;  /* 0x0000e80406107981 */ /* 0x000ea8000c1e1b00 */
[----:B------:R-:W2:Y:S02]  /*0600*/  LDG.E.64 R14, desc[UR4][R4.64+0xe8] ;  /* 0x0000e804040e7981 */ /* 0x000ea4000c1e1b00 */
[----:B---3--:R-:W-:-:S02]  /*0610*/  DFMA R10, R10, R12, R24 ;  /* 0x0000000c0a0a722b */ /* 0x008fc40000000018 */
[----:B------:R-:W3:Y:S04]  /*0620*/  LDG.E.64 R24, desc[UR4][R6.64+0xf0] ;  /* 0x0000f00406187981 */ /* 0x000ee8000c1e1b00 */
[----:B------:R-:W3:Y:S04]  /*0630*/  LDG.E.64 R12, desc[UR4][R4.64+0xf0] ;  /* 0x0000f004040c7981 */ /* 0x000ee8000c1e1b00 */
[----:B------:R-:W3:Y:S01]  /*0640*/  LDG.E.64 R4, desc[UR4][R18.64] ;  /* 0x0000000412047981 */ /* 0x000ee2000c1e1b00 */
[----:B----4-:R-:W-:-:S08]  /*0650*/  DFMA R2, R8, R2, R10 ;  /* 0x000000020802722b */ /* 0x010fd0000000000a */
[----:B-----5:R-:W-:-:S08]  /*0660*/  DFMA R2, R20, R22, R2 ;  /* 0x000000161402722b */ /* 0x020fd00000000002 */
[----:B--2---:R-:W-:-:S08]  /*0670*/  DFMA R2, R14, R16, R2 ;  /* 0x000000100e02722b */ /* 0x004fd00000000002 */
[----:B---3--:R-:W-:-:S08]  /*0680*/  DFMA R2, R12, R24, R2 ;  /* 0x000000180c02722b */ /* 0x008fd00000000002 */
[----:B------:R-:W-:-:S08]  /*0690*/  DFMA R2, R28, R26, R2 ;  /* 0x0000001a1c02722b */ /* 0x000fd00000000002 */
[----:B------:R-:W-:-:S07]  /*06a0*/  DADD R2, R2, R4 ;  /* 0x0000000002027229 */ /* 0x000fce0000000004 */
[----:B------:R-:W-:Y:S01]  /*06b0*/  STG.E.64 desc[UR4][R18.64], R2 ;  /* 0x0000000212007986 */ /* 0x000fe2000c101b04 */
[----:B------:R-:W-:Y:S05]  /*06c0*/  EXIT ;  /* 0x000000000000794d */ /* 0x000fea0003800000 */
.L_x_0:
[----:B------:R-:W-:-:S00]  /*06d0*/  BRA `(.L_x_0) ;  /* 0xfffffffc00fc7947 */ /* 0x000fc0000383ffff */
[----:B------:R-:W-:-:S00]  /*06e0*/  NOP ;  /* 0x0000000000007918 */ /* 0x000fc00000000000 */
        /* <DEDUP_REMOVED lines=9> */
.L_x_3:


//--------------------- .text._Z12gpukernelW32PdS_S_ --------------------------
	.section	.text._Z12gpukernelW32PdS_S_,"ax",@progbits
	.align	128
        .global         _Z12gpukernelW32PdS_S_
        .type           _Z12gpukernelW32PdS_S_,@function
        .size           _Z12gpukernelW32PdS_S_,(.L_x_4 - _Z12gpukernelW32PdS_S_)
        .other          _Z12gpukernelW32PdS_S_,@"STO_CUDA_ENTRY STV_DEFAULT"
_Z12gpukernelW32PdS_S_:
.text._Z12gpukernelW32PdS_S_:
[----:B------:R-:W-:Y:S01]  /*0000*/  LDC R1, c[0x0][0x37c] ;  /* 0x0000df00ff017b82 */ /* 0x000fe20000000800 */
[----:B------:R-:W0:Y:S07]  /*0010*/  S2R R7, SR_TID.X ;  /* 0x0000000000077919 */ /* 0x000e2e0000002100 */
[----:B------:R-:W0:Y:S01]  /*0020*/  LDC.64 R2, c[0x0][0x388] ;  /* 0x0000e200ff027b82 */ /* 0x000e220000000a00 */
[----:B------:R-:W1:Y:S01]  /*0030*/  LDCU.64 UR6, c[0x0][0x358] ;  /* 0x00006b00ff0677ac */ /* 0x000e620008000a00 */
[----:B------:R-:W-:-:S06]  /*0040*/  UMOV UR4, URZ ;  /* 0x000000ff00047c82 */ /* 0x000fcc0008000000 */
[----:B------:R-:W2:Y:S01]  /*0050*/  LDC.64 R4, c[0x0][0x390] ;  /* 0x0000e400ff047b82 */ /* 0x000ea20000000a00 */
[C---:B0-----:R-:W-:Y:S01]  /*0060*/  IMAD.WIDE.U32 R2, R7.reuse, 0x8, R2 ;  /* 0x0000000807027825 */ /* 0x041fe200078e0002 */
[C---:B------:R-:W-:Y:S02]  /*0070*/  ISETP.NE.AND P0, PT, R7.reuse, RZ, PT ;  /* 0x000000ff0700720c */ /* 0x040fe40003f05270 */
[C---:B------:R-:W-:Y:S01]  /*0080*/  ISETP.NE.AND P1, PT, R7.reuse, RZ, PT ;  /* 0x000000ff0700720c */ /* 0x040fe20003f25270 */
[----:B--2---:R-:W-:Y:S01]  /*0090*/  IMAD.WIDE.U32 R4, R7, 0x8, R4 ;  /* 0x0000000807047825 */ /* 0x004fe200078e0004 */
[----:B------:R-:W-:-:S05]  /*00a0*/  IADD3 R2, P2, PT, R2, 0x200, RZ ;  /* 0x0000020002027810 */ /* 0x000fca0007f5e0ff */
[----:B-1----:R-:W-:-:S08]  /*00b0*/  IMAD.X R3, RZ, RZ, R3, P2 ;  /* 0x000000ffff037224 */ /* 0x002fd000010e0603 */
.L_x_1:
[----:B------:R-:W2:Y:S04]  /*00c0*/  LDG.E.64 R12, desc[UR6][R4.64] ;  /* 0x00000006040c7981 */ /* 0x000ea8000c1e1b00 */
[----:B0-----:R-:W2:Y:S01]  /*00d0*/  LDG.E.64 R10, desc[UR6][R2.64+-0x200] ;  /* 0xfffe0006020a7981 */ /* 0x001ea2000c1e1b00 */
[----:B------:R-:W0:Y:S03]  /*00e0*/  @!P0 LDC.64 R6, c[0x0][0x380] ;  /* 0x0000e000ff068b82 */ /* 0x000e260000000a00 */
[----:B0-----:R-:W3:Y:S01]  /*00f0*/  @!P0 LDG.E.64 R8, desc[UR6][R6.64] ;  /* 0x0000000606088981 */ /* 0x001ee2000c1e1b00 */
[----:B--2---:R-:W-:-:S07]  /*0100*/  DMUL R10, R10, R12 ;  /* 0x0000000c0a0a7228 */ /* 0x004fce0000000000 */
[----:B------:R-:W-:Y:S04]  /*0110*/  SHFL.DOWN PT, R13, R11, 0x10, 0x1f ;  /* 0x0a001f000b0d7f89 */ /* 0x000fe800000e0000 */
[----:B------:R-:W0:Y:S02]  /*0120*/  SHFL.DOWN PT, R12, R10, 0x10, 0x1f ;  /* 0x0a001f000a0c7f89 */ /* 0x000e2400000e0000 */
[----:B0-----:R-:W-:-:S07]  /*0130*/  DADD R12, R10, R12 ;  /* 0x000000000a0c7229 */ /* 0x001fce000000000c */
        /* <DEDUP_REMOVED lines=11> */
[----:B0-----:R-:W-:-:S08]  /*01f0*/  DADD R10, R18, R10 ;  /* 0x00000000120a7229 */ /* 0x001fd0000000000a */
[----:B---3--:R-:W-:-:S07]  /*0200*/  @!P0 DADD R12, R10, R8 ;  /* 0x000000000a0c8229 */ /* 0x008fce0000000008 */
[----:B------:R-:W-:Y:S04]  /*0210*/  @!P0 STG.E.64 desc[UR6][R6.64], R12 ;  /* 0x0000000c06008986 */ /* 0x000fe8000c101b06 */
[----:B------:R-:W2:Y:S04]  /*0220*/  LDG.E.64 R20, desc[UR6][R2.64+-0x100] ;  /* 0xffff000602147981 */ /* 0x000ea8000c1e1b00 */
[----:B------:R-:W2:Y:S01]  /*0230*/  LDG.E.64 R14, desc[UR6][R4.64] ;  /* 0x00000006040e7981 */ /* 0x000ea2000c1e1b00 */
[----:B------:R-:W-:-:S13]  /*0240*/  PLOP3.LUT P0, PT, P1, PT, PT, 0x80, 0x8 ;  /* 0x000000000008781c */ /* 0x000fda0000f0f070 */
[----:B------:R-:W0:Y:S02]  /*0250*/  @!P0 LDC.64 R8, c[0x0][0x380] ;  /* 0x0000e000ff088b82 */ /* 0x000e240000000a00 */
        /* <DEDUP_REMOVED lines=41> */
[----:B------:R0:W2:Y:S04]  /*04f0*/  LDG.E.64 R16, desc[UR6][R2.64+0x100] ;  /* 0x0001000602107981 */ /* 0x0000a8000c1e1b00 */
[----:B------:R-:W2:Y:S01]  /*0500*/  LDG.E.64 R18, desc[UR6][R4.64] ;  /* 0x0000000604127981 */ /* 0x000ea2000c1e1b00 */
[----:B------:R-:W1:Y:S03]  /*0510*/  @!P0 LDC.64 R8, c[0x0][0x380] ;  /* 0x0000e000ff088b82 */ /* 0x000e660000000a00 */
[----:B-1----:R-:W3:Y:S01]  /*0520*/  @!P0 LDG.E.64 R10, desc[UR6][R8.64] ;  /* 0x00000006080a8981 */ /* 0x002ee2000c1e1b00 */
[----:B------:R-:W-:Y:S01]  /*0530*/  UIADD3 UR4, UPT, UPT, UR4, 0x4, URZ ;  /* 0x0000000404047890 */ /* 0x000fe2000fffe0ff */
[----:B0-----:R-:W-:-:S03]  /*0540*/  IADD3 R2, P2, PT, R2, 0x400, RZ ;  /* 0x0000040002027810 */ /* 0x001fc60007f5e0ff */
[----:B------:R-:W-:Y:S02]  /*0550*/  UISETP.NE.AND UP0, UPT, UR4, 0x20, UPT ;  /* 0x000000200400788c */ /* 0x000fe4000bf05270 */
[----:B------:R-:W-:Y:S01]  /*0560*/  IMAD.X R3, RZ, RZ, R3, P2 ;  /* 0x000000ffff037224 */ /* 0x000fe200010e0603 */
        /* <DEDUP_REMOVED lines=17> */
[----:B------:R0:W-:Y:S01]  /*0680*/  @!P0 STG.E.64 desc[UR6][R8.64], R10 ;  /* 0x0000000a08008986 */ /* 0x0001e2000c101b06 */
[----:B------:R-:W-:Y:S05]  /*0690*/  BRA.U UP0, `(.L_x_1) ;  /* 0xfffffff900887547 */ /* 0x000fea000b83ffff */
[----:B------:R-:W-:Y:S05]  /*06a0*/  EXIT ;  /* 0x000000000000794d */ /* 0x000fea0003800000 */
.L_x_2:
        /* <DEDUP_REMOVED lines=13> */
.L_x_4:


//--------------------- .nv.shared.reserved.0     --------------------------
	.section	.nv.shared.reserved.0,"aw",@nobits
	.weak		__nv_reservedSMEM_offset_0_alias
	.size		__nv_reservedSMEM_offset_0_alias, 0, 64
	.other		__nv_reservedSMEM_offset_0_alias,@"STO_CUDA_RESERVED_SHARED STV_DEFAULT"
__nv_reservedSMEM_offset_0_alias:
	.zero		0
	.zero		64


//--------------------- .nv.constant0._Z11gpukernelW1PdS_S_ --------------------------
	.section	.nv.constant0._Z11gpukernelW1PdS_S_,"a",@progbits
	.sectionflags	@""
	.align	4
.nv.constant0._Z11gpukernelW1PdS_S_:
	.zero		920


//--------------------- .nv.constant0._Z12gpukernelW32PdS_S_ --------------------------
	.section	.nv.constant0._Z12gpukernelW32PdS_S_,"a",@progbits
	.sectionflags	@""
	.align	4
.nv.constant0._Z12gpukernelW32PdS_S_:
	.zero		920


//--------------------- SYMBOLS --------------------------

	.type		.nv.reservedSmem.offset0,@object
	.size		.nv.reservedSmem.offset0,0x4
